//
// Generated by NVIDIA NVVM Compiler
//
// Compiler Build ID: CL-36424714
// Cuda compilation tools, release 13.0, V13.0.88
// Based on NVVM 20.0.0
//

.version 9.0
.target sm_100
.address_size 64

	// .globl	_Z8gpu_cuitiPiPcPP11Node_Struct
.extern .func  (.param .b64 func_retval0) malloc
(
	.param .b64 malloc_param_0
)
;

.visible .entry _Z8gpu_cuitiPiPcPP11Node_Struct(
	.param .u32 _Z8gpu_cuitiPiPcPP11Node_Struct_param_0,
	.param .u64 .ptr .align 1 _Z8gpu_cuitiPiPcPP11Node_Struct_param_1,
	.param .u64 .ptr .align 1 _Z8gpu_cuitiPiPcPP11Node_Struct_param_2,
	.param .u64 .ptr .align 1 _Z8gpu_cuitiPiPcPP11Node_Struct_param_3
)
{
	.reg .pred 	%p<11>;
	.reg .b16 	%rs<3>;
	.reg .b32 	%r<25>;
	.reg .b64 	%rd<17>;

	ld.param.u64 	%rd6, [_Z8gpu_cuitiPiPcPP11Node_Struct_param_1];
	ld.param.u64 	%rd4, [_Z8gpu_cuitiPiPcPP11Node_Struct_param_2];
	ld.param.u64 	%rd5, [_Z8gpu_cuitiPiPcPP11Node_Struct_param_3];
	cvta.to.global.u64 	%rd1, %rd6;
	mov.u32 	%r1, %tid.x;
	setp.ne.s32 	%p1, %r1, 0;
	@%p1 bra 	$L__BB0_2;
	ld.global.u32 	%r21, [%rd1];
	mov.b32 	%r23, 0;
	bra.uni 	$L__BB0_3;
$L__BB0_2:
	add.s32 	%r11, %r1, -1;
	mul.wide.u32 	%rd7, %r11, 4;
	add.s64 	%rd8, %rd1, %rd7;
	ld.global.u32 	%r12, [%rd8];
	add.s32 	%r23, %r12, 1;
	mul.wide.u32 	%rd9, %r1, 4;
	add.s64 	%rd10, %rd1, %rd9;
	ld.global.u32 	%r21, [%rd10];
$L__BB0_3:
	{ // callseq 0, 0
	.param .b64 param0;
	st.param.b64 	[param0], 6;
	.param .b64 retval0;
	call.uni (retval0), 
	malloc, 
	(
	param0
	);
	ld.param.b64 	%rd11, [retval0];
	} // callseq 0
	mov.b16 	%rs2, 43;
	st.u8 	[%rd11], %rs2;
	setp.ge.s32 	%p2, %r23, %r21;
	@%p2 bra 	$L__BB0_18;
	cvta.to.global.u64 	%rd3, %rd4;
	mov.b32 	%r24, 0;
$L__BB0_5:
	cvt.s64.s32 	%rd12, %r23;
	add.s64 	%rd13, %rd3, %rd12;
	ld.global.u8 	%rs1, [%rd13];
	setp.eq.s16 	%p3, %rs1, 0;
	@%p3 bra 	$L__BB0_18;
	setp.gt.s32 	%p4, %r24, 1;
	@%p4 bra 	$L__BB0_10;
	setp.eq.s32 	%p8, %r24, 0;
	@%p8 bra 	$L__BB0_14;
	setp.eq.s32 	%p9, %r24, 1;
	@%p9 bra 	$L__BB0_9;
	bra.uni 	$L__BB0_17;
$L__BB0_9:
	st.u8 	[%rd11+2], %rs1;
	mov.b32 	%r24, 2;
	bra.uni 	$L__BB0_17;
$L__BB0_10:
	setp.eq.s32 	%p5, %r24, 2;
	@%p5 bra 	$L__BB0_15;
	setp.eq.s32 	%p6, %r24, 3;
	@%p6 bra 	$L__BB0_16;
	setp.eq.s32 	%p7, %r24, 4;
	@%p7 bra 	$L__BB0_13;
	bra.uni 	$L__BB0_17;
$L__BB0_13:
	st.u8 	[%rd11+5], %rs1;
	mov.b32 	%r24, 5;
	bra.uni 	$L__BB0_17;
$L__BB0_14:
	st.u8 	[%rd11+1], %rs1;
	mov.b32 	%r24, 1;
	bra.uni 	$L__BB0_17;
$L__BB0_15:
	st.u8 	[%rd11+3], %rs1;
	mov.b32 	%r24, 3;
	bra.uni 	$L__BB0_17;
$L__BB0_16:
	st.u8 	[%rd11+4], %rs1;
	mov.b32 	%r24, 4;
$L__BB0_17:
	add.s32 	%r23, %r23, 1;
	setp.ne.s32 	%p10, %r23, %r21;
	@%p10 bra 	$L__BB0_5;
$L__BB0_18:
	cvta.to.global.u64 	%rd14, %rd5;
	mul.wide.u32 	%rd15, %r1, 8;
	add.s64 	%rd16, %rd14, %rd15;
	st.global.u64 	[%rd16], %rd11;
	ret;

}


// ===== COMPILED SASS (sm_100) =====

	.target	sm_100

	.elftype	@"ET_EXEC"


//--------------------- .note.nv.tkinfo           --------------------------
	.section	.note.nv.tkinfo,"",@"SHT_NOTE"
	.sectionflags	@"SHF_NOTE_NV_TKINFO"
	.tkinfo
        /*0018*/ 	.word	0x00000002
        /*0030*/ 	.string	""
        /*0030*/ 	.string	"ptxas"
        /*0030*/ 	.string	"Cuda compilation tools, release 13.0, V13.0.88"
        /*0030*/ 	.string	"Build cuda_13.0.r13.0/compiler.36424714_0"
        /*0030*/ 	.string	"-arch sm_100 -m 64 "



//--------------------- .note.nv.cuinfo           --------------------------
	.section	.note.nv.cuinfo,"",@"SHT_NOTE"
	.sectionflags	@"SHF_NOTE_NV_CUINFO"
        /*0018*/ 	.short	0x0002
        /*001a*/ 	.short	0x0064
        /*001c*/ 	.short	0x0082
	.zero		2


//--------------------- .nv.info                  --------------------------
	.section	.nv.info,"",@"SHT_CUDA_INFO"
	.align	4


	//----- nvinfo : EIATTR_REGCOUNT
	.align		4
        /*0000*/ 	.byte	0x04, 0x2f
        /*0002*/ 	.short	(.L_1 - .L_0)
	.align		4
.L_0:
        /*0004*/ 	.word	index@(_Z8gpu_cuitiPiPcPP11Node_Struct)
        /*0008*/ 	.word	0x00000018


	//----- nvinfo : EIATTR_FRAME_SIZE
	.align		4
.L_1:
        /*000c*/ 	.byte	0x04, 0x11
        /*000e*/ 	.short	(.L_3 - .L_2)
	.align		4
.L_2:
        /*0010*/ 	.word	index@(_Z8gpu_cuitiPiPcPP11Node_Struct)
        /*0014*/ 	.word	0x00000000


	//----- nvinfo : EIATTR_MIN_STACK_SIZE
	.align		4
.L_3:
        /*0018*/ 	.byte	0x04, 0x12
        /*001a*/ 	.short	(.L_5 - .L_4)
	.align		4
.L_4:
        /*001c*/ 	.word	index@(_Z8gpu_cuitiPiPcPP11Node_Struct)
        /*0020*/ 	.word	0x00000000
.L_5:


//--------------------- .nv.compat                --------------------------
	.section	.nv.compat,"",@"SHT_CUDA_COMPAT_INFO"
	.align	4
        /*0000*/ 	.byte	0x02, 0x09, 0x00, 0x00, 0x02, 0x02, 0x01, 0x00, 0x02, 0x05, 0x05, 0x00, 0x03, 0x07, 0x01, 0x01
        /*0010*/ 	.byte	0x02, 0x03, 0x00, 0x00, 0x02, 0x06, 0x01, 0x00, 0x04, 0x0b, 0x08, 0x00, 0x09, 0x00, 0x00, 0x00
        /*0020*/ 	.byte	0x00, 0x00, 0x00, 0x00


//--------------------- .nv.info._Z8gpu_cuitiPiPcPP11Node_Struct --------------------------
	.section	.nv.info._Z8gpu_cuitiPiPcPP11Node_Struct,"",@"SHT_CUDA_INFO"
	.sectionflags	@""
	.align	4


	//----- nvinfo : EIATTR_CUDA_API_VERSION
	.align		4
        /*0000*/ 	.byte	0x04, 0x37
        /*0002*/ 	.short	(.L_7 - .L_6)
.L_6:
        /*0004*/ 	.word	0x00000082


	//----- nvinfo : EIATTR_KPARAM_INFO
	.align		4
.L_7:
        /*0008*/ 	.byte	0x04, 0x17
        /*000a*/ 	.short	(.L_9 - .L_8)
.L_8:
        /*000c*/ 	.word	0x00000000
        /*0010*/ 	.short	0x0003
        /*0012*/ 	.short	0x0018
        /*0014*/ 	.byte	0x00, 0xf5, 0x21, 0x00


	//----- nvinfo : EIATTR_KPARAM_INFO
	.align		4
.L_9:
        /*0018*/ 	.byte	0x04, 0x17
        /*001a*/ 	.short	(.L_11 - .L_10)
.L_10:
        /*001c*/ 	.word	0x00000000
        /*0020*/ 	.short	0x0002
        /*0022*/ 	.short	0x0010
        /*0024*/ 	.byte	0x00, 0xf5, 0x21, 0x00


	//----- nvinfo : EIATTR_KPARAM_INFO
	.align		4
.L_11:
        /*0028*/ 	.byte	0x04, 0x17
        /*002a*/ 	.short	(.L_13 - .L_12)
.L_12:
        /*002c*/ 	.word	0x00000000
        /*0030*/ 	.short	0x0001
        /*0032*/ 	.short	0x0008
        /*0034*/ 	.byte	0x00, 0xf5, 0x21, 0x00


	//----- nvinfo : EIATTR_KPARAM_INFO
	.align		4
.L_13:
        /*0038*/ 	.byte	0x04, 0x17
        /*003a*/ 	.short	(.L_15 - .L_14)
.L_14:
        /*003c*/ 	.word	0x00000000
        /*0040*/ 	.short	0x0000
        /*0042*/ 	.short	0x0000
        /*0044*/ 	.byte	0x00, 0xf0, 0x11, 0x00


	//----- nvinfo : EIATTR_SPARSE_MMA_MASK
	.align		4
.L_15:
        /*0048*/ 	.byte	0x03, 0x50
        /*004a*/ 	.short	0x0000


	//----- nvinfo : EIATTR_MAXREG_COUNT
	.align		4
        /*004c*/ 	.byte	0x03, 0x1b
        /*004e*/ 	.short	0x00ff


	//----- nvinfo : EIATTR_EXTERNS
	.align		4
        /*0050*/ 	.byte	0x04, 0x0f
        /*0052*/ 	.short	(.L_17 - .L_16)


	//   ....[0]....
	.align		4
.L_16:
        /*0054*/ 	.word	index@(malloc)


	//----- nvinfo : EIATTR_MERCURY_ISA_VERSION
	.align		4
.L_17:
        /*0058*/ 	.byte	0x03, 0x5f
        /*005a*/ 	.short	0x0101


	//----- nvinfo : EIATTR_VRC_CTA_INIT_COUNT
	.align		4
        /*005c*/ 	.byte	0x02, 0x4a
	.zero		1
	.zero		1


	//----- nvinfo : EIATTR_SYSCALL_OFFSETS
	.align		4
        /*0060*/ 	.byte	0x04, 0x46
        /*0062*/ 	.short	(.L_19 - .L_18)


	//   ....[0]....
.L_18:
        /*0064*/ 	.word	0x00000140


	//----- nvinfo : EIATTR_EXIT_INSTR_OFFSETS
	.align		4
.L_19:
        /*0068*/ 	.byte	0x04, 0x1c
        /*006a*/ 	.short	(.L_21 - .L_20)


	//   ....[0]....
.L_20:
        /*006c*/ 	.word	0x00000440


	//----- nvinfo : EIATTR_INDIRECT_BRANCH_TARGETS
	.align		4
.L_21:
        /*0070*/ 	.byte	0x04, 0x34
        /*0072*/ 	.short	(.L_23 - .L_22)


	//   ....[0]....
.L_22:
        /*0074*/ 	.word	.L_x_8@srel
        /*0078*/ 	.short	0x0
        /*007a*/ 	.short	0x0
        /*007c*/ 	.word	0x3
        /*0080*/ 	.word	.L_x_9@srel
        /*0084*/ 	.word	.L_x_10@srel
        /*0088*/ 	.word	.L_x_5@srel


	//   ....[1]....
        /*008c*/ 	.word	.L_x_12@srel
        /*0090*/ 	.short	0x0
        /*0092*/ 	.short	0x0
        /*0094*/ 	.word	0x4
        /*0098*/ 	.word	.L_x_13@srel
        /*009c*/ 	.word	.L_x_14@srel
        /*00a0*/ 	.word	.L_x_15@srel
        /*00a4*/ 	.word	.L_x_5@srel


	//----- nvinfo : EIATTR_CRS_STACK_SIZE
	.align		4
.L_23:
        /*00a8*/ 	.byte	0x04, 0x1e
        /*00aa*/ 	.short	(.L_25 - .L_24)
.L_24:
        /*00ac*/ 	.word	0x00000000


	//----- nvinfo : EIATTR_CBANK_PARAM_SIZE
	.align		4
.L_25:
        /*00b0*/ 	.byte	0x03, 0x19
        /*00b2*/ 	.short	0x0020


	//----- nvinfo : EIATTR_PARAM_CBANK
	.align		4
        /*00b4*/ 	.byte	0x04, 0x0a
        /*00b6*/ 	.short	(.L_27 - .L_26)
	.align		4
.L_26:
        /*00b8*/ 	.word	index@(.nv.constant0._Z8gpu_cuitiPiPcPP11Node_Struct)
        /*00bc*/ 	.short	0x0380
        /*00be*/ 	.short	0x0020


	//----- nvinfo : EIATTR_SW_WAR
	.align		4
.L_27:
        /*00c0*/ 	.byte	0x04, 0x36
        /*00c2*/ 	.short	(.L_29 - .L_28)
.L_28:
        /*00c4*/ 	.word	0x00000008
.L_29:


//--------------------- .nv.callgraph             --------------------------
	.section	.nv.callgraph,"",@"SHT_CUDA_CALLGRAPH"
	.align	4
	.sectionentsize	8
	.align		4
        /*0000*/ 	.word	0x00000000
	.align		4
        /*0004*/ 	.word	0xffffffff
	.align		4
        /*0008*/ 	.word	index@(_Z8gpu_cuitiPiPcPP11Node_Struct)
	.align		4
        /*000c*/ 	.word	index@(malloc)
	.align		4
        /*0010*/ 	.word	0x00000000
	.align		4
        /*0014*/ 	.word	0xfffffffe
	.align		4
        /*0018*/ 	.word	0x00000000
	.align		4
        /*001c*/ 	.word	0xfffffffd
	.align		4
        /*0020*/ 	.word	0x00000000
	.align		4
        /*0024*/ 	.word	0xfffffffc


//--------------------- .nv.constant4             --------------------------
	.section	.nv.constant4,"a",@progbits
	.align	8
	.align		8
.nv.constant4:
        /*0000*/ 	.dword	malloc


//--------------------- .nv.constant2._Z8gpu_cuitiPiPcPP11Node_Struct --------------------------
	.section	.nv.constant2._Z8gpu_cuitiPiPcPP11Node_Struct,"a",@progbits
	.sectionflags	@""
	.align	4
.nv.constant2._Z8gpu_cuitiPiPcPP11Node_Struct:
        /*0000*/ 	.byte	0xb0, 0x02, 0x00, 0x00, 0x80, 0x02, 0x00, 0x00, 0xc0, 0x03, 0x00, 0x00, 0x70, 0x03, 0x00, 0x00
        /*0010*/ 	.byte	0xa0, 0x03, 0x00, 0x00, 0x40, 0x03, 0x00, 0x00, 0xc0, 0x03, 0x00, 0x00


//--------------------- .text._Z8gpu_cuitiPiPcPP11Node_Struct --------------------------
	.section	.text._Z8gpu_cuitiPiPcPP11Node_Struct,"ax",@progbits
	.align	128
        .global         _Z8gpu_cuitiPiPcPP11Node_Struct
        .type           _Z8gpu_cuitiPiPcPP11Node_Struct,@function
        .size           _Z8gpu_cuitiPiPcPP11Node_Struct,(.L_x_17 - _Z8gpu_cuitiPiPcPP11Node_Struct)
        .other          _Z8gpu_cuitiPiPcPP11Node_Struct,@"STO_CUDA_ENTRY STV_DEFAULT"
_Z8gpu_cuitiPiPcPP11Node_Struct:
.text._Z8gpu_cuitiPiPcPP11Node_Struct:
[----:B------:R-:W0:Y:S01]  /*0000*/  LDC R1, c[0x0][0x37c] ;  /* 0x0000df00ff017b82 */ /* 0x000e220000000800 */
[----:B------:R-:W1:Y:S01]  /*0010*/  S2R R17, SR_TID.X ;  /* 0x0000000000117919 */ /* 0x000e620000002100 */
[----:B------:R-:W2:Y:S01]  /*0020*/  LDCU.64 UR36, c[0x0][0x358] ;  /* 0x00006b00ff2477ac */ /* 0x000ea20008000a00 */
[----:B------:R-:W-:Y:S01]  /*0030*/  MOV R0, 0x0 ;  /* 0x0000000000007802 */ /* 0x000fe20000000f00 */
[----:B------:R-:W3:Y:S01]  /*0040*/  LDCU.64 UR38, c[0x0][0x390] ;  /* 0x00007200ff2677ac */ /* 0x000ee20008000a00 */
[----:B-1----:R-:W-:-:S13]  /*0050*/  ISETP.NE.AND P0, PT, R17, RZ, PT ;  /* 0x000000ff1100720c */ /* 0x002fda0003f05270 */
[----:B------:R-:W2:Y:S08]  /*0060*/  @!P0 LDC.64 R4, c[0x0][0x388] ;  /* 0x0000e200ff048b82 */ /* 0x000eb00000000a00 */
[----:B------:R-:W1:Y:S01]  /*0070*/  @P0 LDC.64 R6, c[0x0][0x388] ;  /* 0x0000e200ff060b82 */ /* 0x000e620000000a00 */
[----:B--2---:R2:W5:Y:S01]  /*0080*/  @!P0 LDG.E R16, desc[UR36][R4.64] ;  /* 0x0000002404108981 */ /* 0x004562000c1e1900 */
[----:B------:R-:W-:-:S04]  /*0090*/  @P0 VIADD R3, R17, 0xffffffff ;  /* 0xffffffff11030836 */ /* 0x000fc80000000000 */
[----:B-1----:R-:W-:-:S04]  /*00a0*/  @P0 IMAD.WIDE.U32 R2, R3, 0x4, R6 ;  /* 0x0000000403020825 */ /* 0x002fc800078e0006 */
[----:B------:R-:W-:Y:S02]  /*00b0*/  @P0 IMAD.WIDE.U32 R6, R17, 0x4, R6 ;  /* 0x0000000411060825 */ /* 0x000fe400078e0006 */
[----:B------:R-:W4:Y:S01]  /*00c0*/  @P0 LDG.E R2, desc[UR36][R2.64] ;  /* 0x0000002402020981 */ /* 0x000f22000c1e1900 */
[----:B------:R1:W0:Y:S03]  /*00d0*/  LDC.64 R8, c[0x4][R0] ;  /* 0x0100000000087b82 */ /* 0x0002260000000a00 */
[----:B------:R1:W5:Y:S01]  /*00e0*/  @P0 LDG.E R16, desc[UR36][R6.64] ;  /* 0x0000002406100981 */ /* 0x000362000c1e1900 */
[----:B--2---:R-:W-:Y:S02]  /*00f0*/  HFMA2 R5, -RZ, RZ, 0, 0 ;  /* 0x00000000ff057431 */ /* 0x004fe400000001ff */
[----:B------:R-:W-:Y:S02]  /*0100*/  @!P0 IMAD.MOV.U32 R19, RZ, RZ, RZ ;  /* 0x000000ffff138224 */ /* 0x000fe400078e00ff */
[----:B------:R-:W-:-:S02]  /*0110*/  IMAD.MOV.U32 R4, RZ, RZ, 0x6 ;  /* 0x00000006ff047424 */ /* 0x000fc400078e00ff */
[----:B01-34-:R-:W-:-:S07]  /*0120*/  @P0 VIADD R19, R2, 0x1 ;  /* 0x0000000102130836 */ /* 0x01bfce0000000000 */
[----:B------:R-:W-:-:S07]  /*0130*/  LEPC R20, `(.L_x_0) ;  /* 0x000000001014794e */ /* 0x000fce0000000000 */
[----:B-----5:R-:W-:Y:S05]  /*0140*/  CALL.ABS.NOINC R8 ;  /* 0x0000000008007343 */ /* 0x020fea0003c00000 */
.L_x_0:
[----:B------:R-:W-:Y:S01]  /*0150*/  IMAD.MOV.U32 R2, RZ, RZ, 0x2b ;  /* 0x0000002bff027424 */ /* 0x000fe200078e00ff */
[----:B------:R-:W-:Y:S01]  /*0160*/  ISETP.GE.AND P0, PT, R19, R16, PT ;  /* 0x000000101300720c */ /* 0x000fe20003f06270 */
[----:B------:R-:W-:Y:S03]  /*0170*/  BSSY.RECONVERGENT B0, `(.L_x_1) ;  /* 0x0000029000007945 */ /* 0x000fe60003800200 */
[----:B------:R0:W-:Y:S09]  /*0180*/  ST.E.U8 desc[UR36][R4.64], R2 ;  /* 0x0000000204007985 */ /* 0x0001f2000c101124 */
[----:B------:R-:W-:Y:S05]  /*0190*/  @P0 BRA `(.L_x_2) ;  /* 0x0000000000980947 */ /* 0x000fea0003800000 */
[----:B------:R-:W-:-:S07]  /*01a0*/  IMAD.MOV.U32 R0, RZ, RZ, RZ ;  /* 0x000000ffff007224 */ /* 0x000fce00078e00ff */
.L_x_6:
[----:B0-----:R-:W-:-:S04]  /*01b0*/  IADD3 R2, P0, PT, R19, UR38, RZ ;  /* 0x0000002613027c10 */ /* 0x001fc8000ff1e0ff */
[----:B------:R-:W-:-:S05]  /*01c0*/  LEA.HI.X.SX32 R3, R19, UR39, 0x1, P0 ;  /* 0x0000002713037c11 */ /* 0x000fca00080f0eff */
[----:B-1234-:R-:W2:Y:S02]  /*01d0*/  LDG.E.U8 R7, desc[UR36][R2.64] ;  /* 0x0000002402077981 */ /* 0x01eea4000c1e1100 */
[----:B--2---:R-:W-:-:S13]  /*01e0*/  ISETP.NE.AND P0, PT, R7, RZ, PT ;  /* 0x000000ff0700720c */ /* 0x004fda0003f05270 */
[----:B------:R-:W-:Y:S05]  /*01f0*/  @!P0 BRA `(.L_x_2) ;  /* 0x0000000000808947 */ /* 0x000fea0003800000 */
[----:B------:R-:W-:Y:S01]  /*0200*/  ISETP.GT.AND P0, PT, R0, 0x1, PT ;  /* 0x000000010000780c */ /* 0x000fe20003f04270 */
[----:B------:R-:W-:-:S12]  /*0210*/  BSSY.RECONVERGENT B1, `(.L_x_3) ;  /* 0x000001b000017945 */ /* 0x000fd80003800200 */
[----:B------:R-:W-:Y:S05]  /*0220*/  @P0 BRA `(.L_x_4) ;  /* 0x00000000002c0947 */ /* 0x000fea0003800000 */
[----:B------:R-:W-:-:S05]  /*0230*/  VIMNMX.U32 R2, PT, PT, R0, 0x2, PT ;  /* 0x0000000200027848 */ /* 0x000fca0003fe0000 */
[----:B------:R-:W-:-:S04]  /*0240*/  IMAD.SHL.U32 R6, R2, 0x4, RZ ;  /* 0x0000000402067824 */ /* 0x000fc800078e00ff */
[----:B------:R-:W0:Y:S02]  /*0250*/  LDC R2, c[0x2][R6] ;  /* 0x0080000006027b82 */ /* 0x000e240000000800 */
[----:B0-----:R-:W-:-:S04]  /*0260*/  SHF.R.S32.HI R3, RZ, 0x1f, R2 ;  /* 0x0000001fff037819 */ /* 0x001fc80000011402 */
.L_x_8:
[----:B------:R-:W-:Y:S05]  /*0270*/  BRX R2 -0x280                                 (*"BRANCH_TARGETS .L_x_9,.L_x_10,.L_x_5"*) ;  /* 0xfffffffc02607949 */ /* 0x000fea000383ffff */
.L_x_10:
[----:B------:R3:W-:Y:S01]  /*0280*/  ST.E.U8 desc[UR36][R4.64+0x2], R7 ;  /* 0x0000020704007985 */ /* 0x0007e2000c101124 */
[----:B------:R-:W-:Y:S01]  /*0290*/  HFMA2 R0, -RZ, RZ, 0, 1.1920928955078125e-07 ;  /* 0x00000002ff007431 */ /* 0x000fe200000001ff */
[----:B------:R-:W-:Y:S06]  /*02a0*/  BRA `(.L_x_5) ;  /* 0x0000000000447947 */ /* 0x000fec0003800000 */
.L_x_9:
[----:B------:R4:W-:Y:S01]  /*02b0*/  ST.E.U8 desc[UR36][R4.64+0x1], R7 ;  /* 0x0000010704007985 */ /* 0x0009e2000c101124 */
[----:B------:R-:W-:Y:S01]  /*02c0*/  IMAD.MOV.U32 R0, RZ, RZ, 0x1 ;  /* 0x00000001ff007424 */ /* 0x000fe200078e00ff */
[----:B------:R-:W-:Y:S06]  /*02d0*/  BRA `(.L_x_5) ;  /* 0x0000000000387947 */ /* 0x000fec0003800000 */
.L_x_4:
[----:B------:R-:W-:-:S05]  /*02e0*/  IMAD.MOV.U32 R3, RZ, RZ, -0x2 ;  /* 0xfffffffeff037424 */ /* 0x000fca00078e00ff */
[----:B------:R-:W-:-:S04]  /*02f0*/  VIADDMNMX.U32 R2, R0, R3, 0x3, PT ;  /* 0x0000000300027446 */ /* 0x000fc80003800003 */
[----:B------:R-:W-:-:S04]  /*0300*/  SHF.L.U32 R6, R2, 0x2, RZ ;  /* 0x0000000202067819 */ /* 0x000fc800000006ff */
[----:B------:R-:W0:Y:S02]  /*0310*/  LDC R2, c[0x2][R6+0xc] ;  /* 0x0080030006027b82 */ /* 0x000e240000000800 */
[----:B0-----:R-:W-:-:S04]  /*0320*/  SHF.R.S32.HI R3, RZ, 0x1f, R2 ;  /* 0x0000001fff037819 */ /* 0x001fc80000011402 */
.L_x_12:
[----:B------:R-:W-:Y:S05]  /*0330*/  BRX R2 -0x340                                 (*"BRANCH_TARGETS .L_x_13,.L_x_14,.L_x_15,.L_x_5"*) ;  /* 0xfffffffc02307949 */ /* 0x000fea000383ffff */
.L_x_15:
[----:B------:R0:W-:Y:S01]  /*0340*/  ST.E.U8 desc[UR36][R4.64+0x5], R7 ;  /* 0x0000050704007985 */ /* 0x0001e2000c101124 */
[----:B------:R-:W-:Y:S01]  /*0350*/  IMAD.MOV.U32 R0, RZ, RZ, 0x5 ;  /* 0x00000005ff007424 */ /* 0x000fe200078e00ff */
[----:B------:R-:W-:Y:S06]  /*0360*/  BRA `(.L_x_5) ;  /* 0x0000000000147947 */ /* 0x000fec0003800000 */
.L_x_13:
[----:B------:R1:W-:Y:S01]  /*0370*/  ST.E.U8 desc[UR36][R4.64+0x3], R7 ;  /* 0x0000030704007985 */ /* 0x0003e2000c101124 */
[----:B------:R-:W-:Y:S01]  /*0380*/  IMAD.MOV.U32 R0, RZ, RZ, 0x3 ;  /* 0x00000003ff007424 */ /* 0x000fe200078e00ff */
[----:B------:R-:W-:Y:S06]  /*0390*/  BRA `(.L_x_5) ;  /* 0x0000000000087947 */ /* 0x000fec0003800000 */
.L_x_14:
[----:B------:R2:W-:Y:S01]  /*03a0*/  ST.E.U8 desc[UR36][R4.64+0x4], R7 ;  /* 0x0000040704007985 */ /* 0x0005e2000c101124 */
[----:B------:R-:W-:-:S07]  /*03b0*/  HFMA2 R0, -RZ, RZ, 0, 2.384185791015625e-07 ;  /* 0x00000004ff007431 */ /* 0x000fce00000001ff */
.L_x_5:
[----:B------:R-:W-:Y:S05]  /*03c0*/  BSYNC.RECONVERGENT B1 ;  /* 0x0000000000017941 */ /* 0x000fea0003800200 */
.L_x_3:
[----:B------:R-:W-:-:S05]  /*03d0*/  VIADD R19, R19, 0x1 ;  /* 0x0000000113137836 */ /* 0x000fca0000000000 */
[----:B------:R-:W-:-:S13]  /*03e0*/  ISETP.NE.AND P0, PT, R19, R16, PT ;  /* 0x000000101300720c */ /* 0x000fda0003f05270 */
[----:B------:R-:W-:Y:S05]  /*03f0*/  @P0 BRA `(.L_x_6) ;  /* 0xfffffffc006c0947 */ /* 0x000fea000383ffff */
.L_x_2:
[----:B------:R-:W-:Y:S05]  /*0400*/  BSYNC.RECONVERGENT B0 ;  /* 0x0000000000007941 */ /* 0x000fea0003800200 */
.L_x_1:
[----:B0-----:R-:W0:Y:S02]  /*0410*/  LDC.64 R2, c[0x0][0x398] ;  /* 0x0000e600ff027b82 */ /* 0x001e240000000a00 */
[----:B0-----:R-:W-:-:S05]  /*0420*/  IMAD.WIDE.U32 R2, R17, 0x8, R2 ;  /* 0x0000000811027825 */ /* 0x001fca00078e0002 */
[----:B------:R-:W-:Y:S01]  /*0430*/  STG.E.64 desc[UR36][R2.64], R4 ;  /* 0x0000000402007986 */ /* 0x000fe2000c101b24 */
[----:B------:R-:W-:Y:S05]  /*0440*/  EXIT ;  /* 0x000000000000794d */ /* 0x000fea0003800000 */
.L_x_7:
[----:B------:R-:W-:-:S00]  /*0450*/  BRA `(.L_x_7) ;  /* 0xfffffffc00fc7947 */ /* 0x000fc0000383ffff */
[----:B------:R-:W-:-:S00]  /*0460*/  NOP ;  /* 0x0000000000007918 */ /* 0x000fc00000000000 */
        /* <DEDUP_REMOVED lines=9> */
.L_x_17:


//--------------------- .nv.shared.reserved.0     --------------------------
	.section	.nv.shared.reserved.0,"aw",@nobits
	.weak		__nv_reservedSMEM_offset_0_alias
	.size		__nv_reservedSMEM_offset_0_alias, 0, 64
	.other		__nv_reservedSMEM_offset_0_alias,@"STO_CUDA_RESERVED_SHARED STV_DEFAULT"
__nv_reservedSMEM_offset_0_alias:
	.zero		0
	.zero		64


//--------------------- .nv.constant0._Z8gpu_cuitiPiPcPP11Node_Struct --------------------------
	.section	.nv.constant0._Z8gpu_cuitiPiPcPP11Node_Struct,"a",@progbits
	.sectionflags	@""
	.align	4
.nv.constant0._Z8gpu_cuitiPiPcPP11Node_Struct:
	.zero		928


//--------------------- SYMBOLS --------------------------

	.type		.nv.reservedSmem.offset0,@object
	.size		.nv.reservedSmem.offset0,0x4
	.type		malloc,@function
